	.headerflags	@"EF_CUDA_TEXMODE_UNIFIED EF_CUDA_64BIT_ADDRESS EF_CUDA_ACCELERATORS EF_CUDA_SM90 EF_CUDA_VIRTUAL_SM(EF_CUDA_SM90)"
	.elftype	@"ET_EXEC"


//--------------------- .nv.info                  --------------------------
	.section	.nv.info,"",@"SHT_CUDA_INFO"
	.align	4


	//----- nvinfo : EIATTR_REGCOUNT
	.align		4
        /*0000*/ 	.byte	0x04, 0x2f
        /*0002*/ 	.short	(.L_1 - .L_0)
	.align		4
.L_0:
        /*0004*/ 	.word	index@(triton_poi_fused__softmax_2)
        /*0008*/ 	.word	0x00000014


	//----- nvinfo : EIATTR_MIN_STACK_SIZE
	.align		4
.L_1:
        /*000c*/ 	.byte	0x04, 0x12
        /*000e*/ 	.short	(.L_3 - .L_2)
	.align		4
.L_2:
        /*0010*/ 	.word	index@(triton_poi_fused__softmax_2)
        /*0014*/ 	.word	0x00000000


	//----- nvinfo : EIATTR_FRAME_SIZE
	.align		4
.L_3:
        /*0018*/ 	.byte	0x04, 0x11
        /*001a*/ 	.short	(.L_5 - .L_4)
	.align		4
.L_4:
        /*001c*/ 	.word	index@(triton_poi_fused__softmax_2)
        /*0020*/ 	.word	0x00000000


	//----- nvinfo : EIATTR_MIN_STACK_SIZE
	.align		4
.L_5:
        /*0024*/ 	.byte	0x04, 0x12
        /*0026*/ 	.short	(.L_7 - .L_6)
	.align		4
.L_6:
        /*0028*/ 	.word	index@(triton_poi_fused__softmax_2)
        /*002c*/ 	.word	0x00000000
.L_7:


//--------------------- .nv.info.triton_poi_fused__softmax_2 --------------------------
	.section	.nv.info.triton_poi_fused__softmax_2,"",@"SHT_CUDA_INFO"
	.sectionflags	@""
	.align	4


	//----- nvinfo : EIATTR_CUDA_API_VERSION
	.align		4
        /*0000*/ 	.byte	0x04, 0x37
        /*0002*/ 	.short	(.L_9 - .L_8)
.L_8:
        /*0004*/ 	.word	0x0000007c


	//----- nvinfo : EIATTR_KPARAM_INFO
	.align		4
.L_9:
        /*0008*/ 	.byte	0x04, 0x17
        /*000a*/ 	.short	(.L_11 - .L_10)
.L_10:
        /*000c*/ 	.word	0x00000000
        /*0010*/ 	.short	0x0004
        /*0012*/ 	.short	0x0020
        /*0014*/ 	.byte	0x00, 0xf0, 0x11, 0x00


	//----- nvinfo : EIATTR_KPARAM_INFO
	.align		4
.L_11:
        /*0018*/ 	.byte	0x04, 0x17
        /*001a*/ 	.short	(.L_13 - .L_12)
.L_12:
        /*001c*/ 	.word	0x00000000
        /*0020*/ 	.short	0x0003
        /*0022*/ 	.short	0x0018
        /*0024*/ 	.byte	0x00, 0xf4, 0x21, 0x00


	//----- nvinfo : EIATTR_KPARAM_INFO
	.align		4
.L_13:
        /*0028*/ 	.byte	0x04, 0x17
        /*002a*/ 	.short	(.L_15 - .L_14)
.L_14:
        /*002c*/ 	.word	0x00000000
        /*0030*/ 	.short	0x0002
        /*0032*/ 	.short	0x0010
        /*0034*/ 	.byte	0x00, 0xf4, 0x21, 0x00


	//----- nvinfo : EIATTR_KPARAM_INFO
	.align		4
.L_15:
        /*0038*/ 	.byte	0x04, 0x17
        /*003a*/ 	.short	(.L_17 - .L_16)
.L_16:
        /*003c*/ 	.word	0x00000000
        /*0040*/ 	.short	0x0001
        /*0042*/ 	.short	0x0008
        /*0044*/ 	.byte	0x00, 0xf4, 0x21, 0x00


	//----- nvinfo : EIATTR_KPARAM_INFO
	.align		4
.L_17:
        /*0048*/ 	.byte	0x04, 0x17
        /*004a*/ 	.short	(.L_19 - .L_18)
.L_18:
        /*004c*/ 	.word	0x00000000
        /*0050*/ 	.short	0x0000
        /*0052*/ 	.short	0x0000
        /*0054*/ 	.byte	0x00, 0xf4, 0x21, 0x00


	//----- nvinfo : EIATTR_SPARSE_MMA_MASK
	.align		4
.L_19:
        /*0058*/ 	.byte	0x03, 0x50
        /*005a*/ 	.short	0x0000


	//----- nvinfo : EIATTR_MAXREG_COUNT
	.align		4
        /*005c*/ 	.byte	0x03, 0x1b
        /*005e*/ 	.short	0x00ff


	//----- nvinfo : EIATTR_EXIT_INSTR_OFFSETS
	.align		4
        /*0060*/ 	.byte	0x04, 0x1c
        /*0062*/ 	.short	(.L_21 - .L_20)


	//   ....[0]....
.L_20:
        /*0064*/ 	.word	0x00000450


	//   ....[1]....
        /*0068*/ 	.word	0x00000470


	//----- nvinfo : EIATTR_REQNTID
	.align		4
.L_21:
        /*006c*/ 	.byte	0x04, 0x10
        /*006e*/ 	.short	(.L_23 - .L_22)
.L_22:
        /*0070*/ 	.word	0x00000020
        /*0074*/ 	.word	0x00000001
        /*0078*/ 	.word	0x00000001


	//----- nvinfo : EIATTR_CBANK_PARAM_SIZE
	.align		4
.L_23:
        /*007c*/ 	.byte	0x03, 0x19
        /*007e*/ 	.short	0x0024


	//----- nvinfo : EIATTR_PARAM_CBANK
	.align		4
        /*0080*/ 	.byte	0x04, 0x0a
        /*0082*/ 	.short	(.L_25 - .L_24)
	.align		4
.L_24:
        /*0084*/ 	.word	index@(.nv.constant0.triton_poi_fused__softmax_2)
        /*0088*/ 	.short	0x0210
        /*008a*/ 	.short	0x0024


	//----- nvinfo : EIATTR_SW_WAR
	.align		4
.L_25:
        /*008c*/ 	.byte	0x04, 0x36
        /*008e*/ 	.short	(.L_27 - .L_26)
.L_26:
        /*0090*/ 	.word	0x00000008
.L_27:


//--------------------- .nv.callgraph             --------------------------
	.section	.nv.callgraph,"",@"SHT_CUDA_CALLGRAPH"
	.align	4
	.sectionentsize	8
	.align		4
        /*0000*/ 	.word	0x00000000
	.align		4
        /*0004*/ 	.word	0xffffffff
	.align		4
        /*0008*/ 	.word	0x00000000
	.align		4
        /*000c*/ 	.word	0xfffffffe
	.align		4
        /*0010*/ 	.word	0x00000000
	.align		4
        /*0014*/ 	.word	0xfffffffd
	.align		4
        /*0018*/ 	.word	0x00000000
	.align		4
        /*001c*/ 	.word	0xfffffffc


//--------------------- .text.triton_poi_fused__softmax_2 --------------------------
	.section	.text.triton_poi_fused__softmax_2,"ax",@progbits
	.align	128
        .global         triton_poi_fused__softmax_2
        .type           triton_poi_fused__softmax_2,@function
        .size           triton_poi_fused__softmax_2,(.L_x_1 - triton_poi_fused__softmax_2)
        .other          triton_poi_fused__softmax_2,@"STO_CUDA_ENTRY STV_DEFAULT"
triton_poi_fused__softmax_2:
.text.triton_poi_fused__softmax_2:
[----:B------:R-:W0:Y:S02]  /*0000*/  LDC R1, c[0x0][0x28] ;  /* 0x00000a00ff017b82 */ /* 0x000e240000000800 */
[----:B------:R-:W1:Y:S01]  /*0010*/  S2R R12, SR_TID.X ;  /* 0x00000000000c7919 */ /* 0x000e620000002100 */
[----:B------:R-:W2:Y:S01]  /*0020*/  LDC.64 R2, c[0x0][0x210] ;  /* 0x00008400ff027b82 */ /* 0x000ea20000000a00 */
[----:B------:R-:W-:Y:S01]  /*0030*/  MOV R6, RZ ;  /* 0x000000ff00067202 */ /* 0x000fe20000000f00 */
[----:B------:R-:W-:Y:S01]  /*0040*/  ULDC.64 UR4, c[0x0][0x208] ;  /* 0x0000820000047ab9 */ /* 0x000fe20000000a00 */
[----:B------:R-:W3:Y:S05]  /*0050*/  S2R R7, SR_CTAID.X ;  /* 0x0000000000077919 */ /* 0x000eea0000002500 */
[----:B------:R-:W4:Y:S01]  /*0060*/  LDC.64 R4, c[0x0][0x218] ;  /* 0x00008600ff047b82 */ /* 0x000f220000000a00 */
[----:B-1----:R-:W-:-:S04]  /*0070*/  LOP3.LUT R0, R12, 0x3, RZ, 0xc0, !PT ;  /* 0x000000030c007812 */ /* 0x002fc800078ec0ff */
[----:B---3--:R-:W-:Y:S01]  /*0080*/  LEA R7, R7, R0, 0x2 ;  /* 0x0000000007077211 */ /* 0x008fe200078e10ff */
[----:B------:R-:W-:-:S03]  /*0090*/  HFMA2.MMA R0, -RZ, RZ, 0, 0 ;  /* 0x00000000ff007435 */ /* 0x000fc600000001ff */
[C---:B------:R-:W-:Y:S01]  /*00a0*/  ISETP.GE.AND P0, PT, R7.reuse, 0x4, PT ;  /* 0x000000040700780c */ /* 0x040fe20003f06270 */
[C---:B----4-:R-:W-:Y:S01]  /*00b0*/  IMAD.WIDE R4, R7.reuse, 0x4, R4 ;  /* 0x0000000407047825 */ /* 0x050fe200078e0204 */
[----:B------:R-:W-:-:S05]  /*00c0*/  SHF.L.U32 R9, R7, 0x2, RZ ;  /* 0x0000000207097819 */ /* 0x000fca00000006ff */
[----:B--2---:R-:W-:Y:S01]  /*00d0*/  IMAD.WIDE R2, R9, 0x4, R2 ;  /* 0x0000000409027825 */ /* 0x004fe200078e0202 */
[----:B------:R-:W-:-:S05]  /*00e0*/  CS2R R8, SRZ ;  /* 0x0000000000087805 */ /* 0x000fca000001ff00 */
[----:B------:R-:W2:Y:S04]  /*00f0*/  @!P0 LDG.E.EL R0, desc[UR4][R2.64] ;  /* 0x0000000402008981 */ /* 0x000ea8000c2e1900 */
[----:B------:R-:W2:Y:S04]  /*0100*/  @!P0 LDG.E R9, desc[UR4][R4.64] ;  /* 0x0000000404098981 */ /* 0x000ea8000c1e1900 */
[----:B------:R-:W3:Y:S04]  /*0110*/  @!P0 LDG.E.EL R6, desc[UR4][R2.64+0x4] ;  /* 0x0000040402068981 */ /* 0x000ee8000c2e1900 */
[----:B------:R-:W4:Y:S01]  /*0120*/  @!P0 LDG.E.EL R8, desc[UR4][R2.64+0x8] ;  /* 0x0000080402088981 */ /* 0x000f22000c2e1900 */
[----:B------:R-:W-:-:S10]  /*0130*/  HFMA2.MMA R10, -RZ, RZ, 0, 0 ;  /* 0x00000000ff0a7435 */ /* 0x000fd400000001ff */
[----:B------:R1:W5:Y:S02]  /*0140*/  @!P0 LDG.E.EL R10, desc[UR4][R2.64+0xc] ;  /* 0x00000c04020a8981 */ /* 0x000364000c2e1900 */
[----:B-1----:R-:W1:Y:S02]  /*0150*/  LDC.64 R2, c[0x0][0x220] ;  /* 0x00008800ff027b82 */ /* 0x002e640000000a00 */
[----:B-1----:R-:W-:-:S04]  /*0160*/  IMAD.WIDE R2, R7, 0x4, R2 ;  /* 0x0000000407027825 */ /* 0x002fc800078e0202 */
[----:B--2---:R-:W-:Y:S01]  /*0170*/  FADD R0, R9, R0 ;  /* 0x0000000009007221 */ /* 0x004fe20000000000 */
[----:B---3--:R-:W-:-:S04]  /*0180*/  FADD R11, R6, R9 ;  /* 0x00000009060b7221 */ /* 0x008fc80000000000 */
[C---:B------:R-:W-:Y:S02]  /*0190*/  FSETP.NAN.AND P1, PT, R0.reuse, R0, PT ;  /* 0x000000000000720b */ /* 0x040fe40003f28000 */
[----:B------:R-:W-:Y:S01]  /*01a0*/  FSETP.GT.AND P0, PT, R0, R11, PT ;  /* 0x0000000b0000720b */ /* 0x000fe20003f04000 */
[----:B----4-:R-:W-:-:S03]  /*01b0*/  FADD R8, R8, R9 ;  /* 0x0000000908087221 */ /* 0x010fc60000000000 */
[----:B------:R-:W-:-:S04]  /*01c0*/  FSEL R5, R0, R11, P0 ;  /* 0x0000000b00057208 */ /* 0x000fc80000000000 */
[----:B------:R-:W-:Y:S01]  /*01d0*/  FSEL R13, R0, R5, P1 ;  /* 0x00000005000d7208 */ /* 0x000fe20000800000 */
[----:B-----5:R-:W-:Y:S01]  /*01e0*/  FADD R10, R10, R9 ;  /* 0x000000090a0a7221 */ /* 0x020fe20000000000 */
[----:B------:R-:W1:Y:S02]  /*01f0*/  LDC.64 R4, c[0x0][0x228] ;  /* 0x00008a00ff047b82 */ /* 0x000e640000000a00 */
[C---:B------:R-:W-:Y:S02]  /*0200*/  FSETP.GT.AND P0, PT, R13.reuse, R8, PT ;  /* 0x000000080d00720b */ /* 0x040fe40003f04000 */
[----:B------:R-:W-:-:S11]  /*0210*/  FSETP.NAN.AND P1, PT, R13, R13, PT ;  /* 0x0000000d0d00720b */ /* 0x000fd60003f28000 */
[----:B------:R-:W-:-:S04]  /*0220*/  @!P0 FSEL R13, R13, R8, P1 ;  /* 0x000000080d0d8208 */ /* 0x000fc80000800000 */
[C---:B------:R-:W-:Y:S02]  /*0230*/  FSETP.GT.AND P0, PT, R13.reuse, R10, PT ;  /* 0x0000000a0d00720b */ /* 0x040fe40003f04000 */
[----:B------:R-:W-:-:S11]  /*0240*/  FSETP.NAN.AND P1, PT, R13, R13, PT ;  /* 0x0000000d0d00720b */ /* 0x000fd60003f28000 */
[----:B------:R-:W-:-:S05]  /*0250*/  @!P0 FSEL R13, R13, R10, P1 ;  /* 0x0000000a0d0d8208 */ /* 0x000fca0000800000 */
[--C-:B------:R-:W-:Y:S01]  /*0260*/  FADD R0, R0, -R13.reuse ;  /* 0x8000000d00007221 */ /* 0x100fe20000000000 */
[--C-:B------:R-:W-:Y:S01]  /*0270*/  FADD R11, R11, -R13.reuse ;  /* 0x8000000d0b0b7221 */ /* 0x100fe20000000000 */
[--C-:B------:R-:W-:Y:S02]  /*0280*/  FADD R8, R8, -R13.reuse ;  /* 0x8000000d08087221 */ /* 0x100fe40000000000 */
[----:B------:R-:W-:Y:S01]  /*0290*/  FMUL R0, R0, 1.4426950216293334961 ;  /* 0x3fb8aa3b00007820 */ /* 0x000fe20000400000 */
[----:B------:R-:W-:Y:S01]  /*02a0*/  FMUL R11, R11, 1.4426950216293334961 ;  /* 0x3fb8aa3b0b0b7820 */ /* 0x000fe20000400000 */
[----:B------:R-:W-:Y:S01]  /*02b0*/  FADD R10, R10, -R13 ;  /* 0x8000000d0a0a7221 */ /* 0x000fe20000000000 */
[----:B------:R-:W-:Y:S02]  /*02c0*/  FMUL R8, R8, 1.4426950216293334961 ;  /* 0x3fb8aa3b08087820 */ /* 0x000fe40000400000 */
[----:B------:R-:W-:Y:S02]  /*02d0*/  FSETP.GEU.AND P1, PT, R0, -126, PT ;  /* 0xc2fc00000000780b */ /* 0x000fe40003f2e000 */
[----:B------:R-:W-:Y:S01]  /*02e0*/  FSETP.GEU.AND P4, PT, R11, -126, PT ;  /* 0xc2fc00000b00780b */ /* 0x000fe20003f8e000 */
[----:B------:R-:W-:Y:S01]  /*02f0*/  FMUL R10, R10, 1.4426950216293334961 ;  /* 0x3fb8aa3b0a0a7820 */ /* 0x000fe20000400000 */
[----:B------:R-:W-:-:S04]  /*0300*/  FSETP.GEU.AND P3, PT, R8, -126, PT ;  /* 0xc2fc00000800780b */ /* 0x000fc80003f6e000 */
[----:B------:R-:W-:-:S05]  /*0310*/  FSETP.GEU.AND P2, PT, R10, -126, PT ;  /* 0xc2fc00000a00780b */ /* 0x000fca0003f4e000 */
[----:B------:R-:W-:Y:S02]  /*0320*/  @!P1 FMUL R0, R0, 0.5 ;  /* 0x3f00000000009820 */ /* 0x000fe40000400000 */
[----:B------:R-:W-:Y:S02]  /*0330*/  @!P4 FMUL R11, R11, 0.5 ;  /* 0x3f0000000b0bc820 */ /* 0x000fe40000400000 */
[----:B------:R-:W-:Y:S02]  /*0340*/  @!P3 FMUL R8, R8, 0.5 ;  /* 0x3f0000000808b820 */ /* 0x000fe40000400000 */
[----:B------:R-:W2:Y:S02]  /*0350*/  MUFU.EX2 R0, R0 ;  /* 0x0000000000007308 */ /* 0x000ea40000000800 */
[----:B------:R-:W-:-:S06]  /*0360*/  @!P2 FMUL R10, R10, 0.5 ;  /* 0x3f0000000a0aa820 */ /* 0x000fcc0000400000 */
[----:B------:R-:W3:Y:S01]  /*0370*/  MUFU.EX2 R9, R11 ;  /* 0x0000000b00097308 */ /* 0x000ee20000000800 */
[----:B------:R-:W-:-:S07]  /*0380*/  LOP3.LUT P0, RZ, R12, 0x1c, RZ, 0xc0, !PT ;  /* 0x0000001c0cff7812 */ /* 0x000fce000780c0ff */
[----:B------:R-:W4:Y:S01]  /*0390*/  MUFU.EX2 R15, R8 ;  /* 0x00000008000f7308 */ /* 0x000f220000000800 */
[----:B------:R-:W-:-:S07]  /*03a0*/  ISETP.LT.AND P0, PT, R7, 0x4, !P0 ;  /* 0x000000040700780c */ /* 0x000fce0004701270 */
[----:B------:R-:W5:Y:S01]  /*03b0*/  MUFU.EX2 R17, R10 ;  /* 0x0000000a00117308 */ /* 0x000f620000000800 */
[----:B--2---:R-:W-:Y:S01]  /*03c0*/  @!P1 FMUL R0, R0, R0 ;  /* 0x0000000000009220 */ /* 0x004fe20000400000 */
[----:B---3--:R-:W-:-:S04]  /*03d0*/  @!P4 FMUL R9, R9, R9 ;  /* 0x000000090909c220 */ /* 0x008fc80000400000 */
[----:B------:R-:W-:Y:S01]  /*03e0*/  FADD R0, R0, R9 ;  /* 0x0000000900007221 */ /* 0x000fe20000000000 */
[----:B----4-:R-:W-:Y:S01]  /*03f0*/  @!P3 FMUL R15, R15, R15 ;  /* 0x0000000f0f0fb220 */ /* 0x010fe20000400000 */
[----:B------:R2:W-:Y:S03]  /*0400*/  @P0 STG.E desc[UR4][R2.64], R13 ;  /* 0x0000000d02000986 */ /* 0x0005e6000c101904 */
[----:B------:R-:W-:Y:S01]  /*0410*/  FADD R0, R0, R15 ;  /* 0x0000000f00007221 */ /* 0x000fe20000000000 */
[----:B-----5:R-:W-:Y:S01]  /*0420*/  @!P2 FMUL R17, R17, R17 ;  /* 0x000000111111a220 */ /* 0x020fe20000400000 */
[----:B-1----:R-:W-:-:S04]  /*0430*/  IMAD.WIDE R4, R7, 0x4, R4 ;  /* 0x0000000407047825 */ /* 0x002fc800078e0204 */
[----:B------:R-:W-:Y:S01]  /*0440*/  FADD R17, R0, R17 ;  /* 0x0000001100117221 */ /* 0x000fe20000000000 */
[----:B--2---:R-:W-:Y:S06]  /*0450*/  @!P0 EXIT ;  /* 0x000000000000894d */ /* 0x004fec0003800000 */
[----:B------:R-:W-:Y:S01]  /*0460*/  STG.E desc[UR4][R4.64], R17 ;  /* 0x0000001104007986 */ /* 0x000fe2000c101904 */
[----:B------:R-:W-:Y:S05]  /*0470*/  EXIT ;  /* 0x000000000000794d */ /* 0x000fea0003800000 */
.L_x_0:
[----:B------:R-:W-:-:S00]  /*0480*/  BRA `(.L_x_0) ;  /* 0xfffffffc00fc7947 */ /* 0x000fc0000383ffff */
[----:B------:R-:W-:-:S00]  /*0490*/  NOP ;  /* 0x0000000000007918 */ /* 0x000fc00000000000 */
        /* <DEDUP_REMOVED lines=14> */
.L_x_1:


//--------------------- .nv.constant0.triton_poi_fused__softmax_2 --------------------------
	.section	.nv.constant0.triton_poi_fused__softmax_2,"a",@progbits
	.sectionflags	@""
	.align	4
.nv.constant0.triton_poi_fused__softmax_2:
	.zero		564
